	.headerflags	@"EF_CUDA_TEXMODE_UNIFIED EF_CUDA_64BIT_ADDRESS EF_CUDA_SM80 EF_CUDA_VIRTUAL_SM(EF_CUDA_SM80)"
	.elftype	@"ET_EXEC"


//--------------------- .nv.info                  --------------------------
	.section	.nv.info,"",@"SHT_CUDA_INFO"
	.align	4


	//----- nvinfo : EIATTR_REGCOUNT
	.align		4
        /*0000*/ 	.byte	0x04, 0x2f
        /*0002*/ 	.short	(.L_1 - .L_0)
	.align		4
.L_0:
        /*0004*/ 	.word	index@(candidate4)
        /*0008*/ 	.word	0x00000050


	//----- nvinfo : EIATTR_MAX_STACK_SIZE
	.align		4
.L_1:
        /*000c*/ 	.byte	0x04, 0x23
        /*000e*/ 	.short	(.L_3 - .L_2)
	.align		4
.L_2:
        /*0010*/ 	.word	index@(candidate4)
        /*0014*/ 	.word	0x00000000


	//----- nvinfo : EIATTR_MIN_STACK_SIZE
	.align		4
.L_3:
        /*0018*/ 	.byte	0x04, 0x12
        /*001a*/ 	.short	(.L_5 - .L_4)
	.align		4
.L_4:
        /*001c*/ 	.word	index@(candidate4)
        /*0020*/ 	.word	0x00000000


	//----- nvinfo : EIATTR_FRAME_SIZE
	.align		4
.L_5:
        /*0024*/ 	.byte	0x04, 0x11
        /*0026*/ 	.short	(.L_7 - .L_6)
	.align		4
.L_6:
        /*0028*/ 	.word	index@(candidate4)
        /*002c*/ 	.word	0x00000000
.L_7:


//--------------------- .nv.info.candidate4       --------------------------
	.section	.nv.info.candidate4,"",@"SHT_CUDA_INFO"
	.align	4


	//----- nvinfo : EIATTR_CUDA_API_VERSION
	.align		4
        /*0000*/ 	.byte	0x04, 0x37
        /*0002*/ 	.short	(.L_9 - .L_8)
.L_8:
        /*0004*/ 	.word	0x00000075


	//----- nvinfo : EIATTR_SW2861232_WAR
	.align		4
.L_9:
        /*0008*/ 	.byte	0x01, 0x35
	.zero		2


	//----- nvinfo : EIATTR_PARAM_CBANK
	.align		4
        /*000c*/ 	.byte	0x04, 0x0a
        /*000e*/ 	.short	(.L_11 - .L_10)
	.align		4
.L_10:
        /*0010*/ 	.word	index@(.nv.constant0.candidate4)
        /*0014*/ 	.short	0x0160
        /*0016*/ 	.short	0x0018


	//----- nvinfo : EIATTR_CBANK_PARAM_SIZE
	.align		4
.L_11:
        /*0018*/ 	.byte	0x03, 0x19
        /*001a*/ 	.short	0x0018


	//----- nvinfo : EIATTR_KPARAM_INFO
	.align		4
        /*001c*/ 	.byte	0x04, 0x17
        /*001e*/ 	.short	(.L_13 - .L_12)
.L_12:
        /*0020*/ 	.word	0x00000000
        /*0024*/ 	.short	0x0002
        /*0026*/ 	.short	0x0010
        /*0028*/ 	.byte	0x00, 0xf0, 0x21, 0x00


	//----- nvinfo : EIATTR_KPARAM_INFO
	.align		4
.L_13:
        /*002c*/ 	.byte	0x04, 0x17
        /*002e*/ 	.short	(.L_15 - .L_14)
.L_14:
        /*0030*/ 	.word	0x00000000
        /*0034*/ 	.short	0x0001
        /*0036*/ 	.short	0x0008
        /*0038*/ 	.byte	0x00, 0xf0, 0x21, 0x00


	//----- nvinfo : EIATTR_KPARAM_INFO
	.align		4
.L_15:
        /*003c*/ 	.byte	0x04, 0x17
        /*003e*/ 	.short	(.L_17 - .L_16)
.L_16:
        /*0040*/ 	.word	0x00000000
        /*0044*/ 	.short	0x0000
        /*0046*/ 	.short	0x0000
        /*0048*/ 	.byte	0x00, 0xf0, 0x21, 0x00


	//----- nvinfo : EIATTR_MAXREG_COUNT
	.align		4
.L_17:
        /*004c*/ 	.byte	0x03, 0x1b
        /*004e*/ 	.short	0x00ff


	//----- nvinfo : EIATTR_EXIT_INSTR_OFFSETS
	.align		4
        /*0050*/ 	.byte	0x04, 0x1c
        /*0052*/ 	.short	(.L_19 - .L_18)


	//   ....[0]....
.L_18:
        /*0054*/ 	.word	0x00001a60


	//----- nvinfo : EIATTR_MAX_THREADS
	.align		4
.L_19:
        /*0058*/ 	.byte	0x04, 0x05
        /*005a*/ 	.short	(.L_21 - .L_20)
.L_20:
        /*005c*/ 	.word	0x00000100
        /*0060*/ 	.word	0x00000001
        /*0064*/ 	.word	0x00000001


	//----- nvinfo : EIATTR_CRS_STACK_SIZE
	.align		4
.L_21:
        /*0068*/ 	.byte	0x04, 0x1e
        /*006a*/ 	.short	(.L_23 - .L_22)
.L_22:
        /*006c*/ 	.word	0x00000000
.L_23:


//--------------------- .nv.rel.action            --------------------------
	.section	.nv.rel.action,"",@"SHT_CUDA_RELOCINFO"
	.align	8
	.sectionentsize	8
        /*0000*/ 	.byte	0x4b, 0x00, 0x00, 0x00, 0x00, 0x00, 0x00, 0x00, 0x00, 0x02, 0x02, 0x08, 0x10, 0x0a, 0x2f, 0x22
        /* <DEDUP_REMOVED lines=13> */


//--------------------- .nv.constant0.candidate4  --------------------------
	.section	.nv.constant0.candidate4,"a",@progbits
	.align	4
.nv.constant0.candidate4:
	.zero		376


//--------------------- .text.candidate4          --------------------------
	.section	.text.candidate4,"ax",@progbits
	.sectionflags	@"SHF_BARRIERS=1"
	.sectioninfo	@"SHI_REGISTERS=80"
	.align	128
        .global         candidate4
        .type           candidate4,@function
        .size           candidate4,(.L_x_6 - candidate4)
        .other          candidate4,@"STO_CUDA_ENTRY STV_DEFAULT"
candidate4:
.text.candidate4:
[----:B------:R-:W-:-:S02]  /*0000*/  MOV R1, c[0x0][0x28] ;  /* 0x00000a0000017a02 */ /* 0x000fc40000000f00 */
[----:B------:R-:W0:Y:S01]  /*0010*/  S2R R2, SR_TID.X ;  /* 0x0000000000027919 */ /* 0x000e220000002100 */
[----:B------:R-:W-:Y:S01]  /*0020*/  HFMA2.MMA R6, -RZ, RZ, 0, 0 ;  /* 0x00000000ff067435 */ /* 0x000fe200000001ff */
[----:B------:R-:W-:Y:S01]  /*0030*/  MOV R72, c[0x0][0x168] ;  /* 0x00005a0000487a02 */ /* 0x000fe20000000f00 */
[----:B------:R-:W-:Y:S01]  /*0040*/  ULDC.64 UR4, c[0x0][0x118] ;  /* 0x0000460000047ab9 */ /* 0x000fe20000000a00 */
[----:B------:R-:W1:Y:S01]  /*0050*/  S2R R7, SR_CTAID.X ;  /* 0x0000000000077919 */ /* 0x000e620000002500 */
[----:B------:R-:W-:Y:S02]  /*0060*/  MOV R73, c[0x0][0x16c] ;  /* 0x00005b0000497a02 */ /* 0x000fe40000000f00 */
[C---:B0-----:R-:W-:Y:S01]  /*0070*/  IADD3 R30, R2.reuse, 0x4, RZ ;  /* 0x00000004021e7810 */ /* 0x041fe20007ffe0ff */
[C---:B------:R-:W-:Y:S01]  /*0080*/  IMAD.HI R35, R2.reuse, 0x38e38e39, RZ ;  /* 0x38e38e3902237827 */ /* 0x040fe200078e02ff */
[C---:B------:R-:W-:Y:S02]  /*0090*/  IADD3 R23, R2.reuse, 0x10, RZ ;  /* 0x0000001002177810 */ /* 0x040fe40007ffe0ff */
[C---:B------:R-:W-:Y:S01]  /*00a0*/  IADD3 R12, R2.reuse, 0x8, RZ ;  /* 0x00000008020c7810 */ /* 0x040fe20007ffe0ff */
[----:B-1----:R-:W-:Y:S01]  /*00b0*/  IMAD.HI R11, R7, -0x6db6db6d, R6 ;  /* 0x92492493070b7827 */ /* 0x002fe200078e0206 */
[----:B------:R-:W-:-:S02]  /*00c0*/  IADD3 R21, R2, 0x2, RZ ;  /* 0x0000000202157810 */ /* 0x000fc40007ffe0ff */
[----:B------:R-:W-:Y:S01]  /*00d0*/  SHF.R.U32.HI R4, RZ, 0x1f, R35 ;  /* 0x0000001fff047819 */ /* 0x000fe20000011623 */
[----:B------:R-:W-:Y:S01]  /*00e0*/  IMAD.HI R49, R30, 0x38e38e39, RZ ;  /* 0x38e38e391e317827 */ /* 0x000fe200078e02ff */
[----:B------:R-:W-:Y:S02]  /*00f0*/  SHF.R.U32.HI R0, RZ, 0x1f, R11 ;  /* 0x0000001fff007819 */ /* 0x000fe4000001160b */
[----:B------:R-:W-:Y:S01]  /*0100*/  IADD3 R28, R2, 0xc, RZ ;  /* 0x0000000c021c7810 */ /* 0x000fe20007ffe0ff */
[----:B------:R-:W-:Y:S01]  /*0110*/  IMAD.HI R34, R23, 0x38e38e39, RZ ;  /* 0x38e38e3917227827 */ /* 0x000fe200078e02ff */
[----:B------:R-:W-:Y:S02]  /*0120*/  LEA.HI.SX32 R11, R11, R0, 0x1e ;  /* 0x000000000b0b7211 */ /* 0x000fe400078ff2ff */
[----:B------:R-:W-:Y:S01]  /*0130*/  SHF.R.U32.HI R0, RZ, 0x1f, R49 ;  /* 0x0000001fff007819 */ /* 0x000fe20000011631 */
[----:B------:R-:W-:Y:S01]  /*0140*/  IMAD.HI R51, R12, 0x38e38e39, RZ ;  /* 0x38e38e390c337827 */ /* 0x000fe200078e02ff */
[----:B------:R-:W-:-:S02]  /*0150*/  IADD3 R17, R2, 0x6, RZ ;  /* 0x0000000602117810 */ /* 0x000fc40007ffe0ff */
[----:B------:R-:W-:Y:S01]  /*0160*/  SHF.R.U32.HI R3, RZ, 0x1f, R34 ;  /* 0x0000001fff037819 */ /* 0x000fe20000011622 */
[----:B------:R-:W-:Y:S01]  /*0170*/  IMAD.HI R32, R21, 0x38e38e39, RZ ;  /* 0x38e38e3915207827 */ /* 0x000fe200078e02ff */
[----:B------:R-:W-:Y:S02]  /*0180*/  LEA.HI.SX32 R19, R35, R4, 0x1f ;  /* 0x0000000423137211 */ /* 0x000fe400078ffaff */
[----:B------:R-:W-:Y:S01]  /*0190*/  LEA.HI.SX32 R49, R49, R0, 0x1e ;  /* 0x0000000031317211 */ /* 0x000fe200078ff2ff */
[----:B------:R-:W-:Y:S01]  /*01a0*/  IMAD.HI R45, R28, 0x38e38e39, RZ ;  /* 0x38e38e391c2d7827 */ /* 0x000fe200078e02ff */
[----:B------:R-:W-:Y:S02]  /*01b0*/  LEA.HI.SX32 R35, R35, R4, 0x1e ;  /* 0x0000000423237211 */ /* 0x000fe400078ff2ff */
[----:B------:R-:W-:Y:S01]  /*01c0*/  SHF.R.U32.HI R0, RZ, 0x1f, R51 ;  /* 0x0000001fff007819 */ /* 0x000fe20000011633 */
[----:B------:R-:W-:Y:S01]  /*01d0*/  IMAD.HI R4, R17, 0x38e38e39, RZ ;  /* 0x38e38e3911047827 */ /* 0x000fe200078e02ff */
[----:B------:R-:W-:-:S02]  /*01e0*/  SHF.R.U32.HI R5, RZ, 0x1f, R32 ;  /* 0x0000001fff057819 */ /* 0x000fc40000011620 */
[----:B------:R-:W-:Y:S01]  /*01f0*/  LEA.HI.SX32 R34, R34, R3, 0x1e ;  /* 0x0000000322227211 */ /* 0x000fe200078ff2ff */
[----:B------:R-:W-:Y:S01]  /*0200*/  IMAD R30, R49, -0x12, R30 ;  /* 0xffffffee311e7824 */ /* 0x000fe200078e021e */
[----:B------:R-:W-:Y:S01]  /*0210*/  IADD3 R3, R2, 0x100, RZ ;  /* 0x0000010002037810 */ /* 0x000fe20007ffe0ff */
[----:B------:R-:W-:Y:S01]  /*0220*/  IMAD R7, R11, -0x7, R7 ;  /* 0xfffffff90b077824 */ /* 0x000fe200078e0207 */
[----:B------:R-:W-:Y:S01]  /*0230*/  LEA.HI.SX32 R51, R51, R0, 0x1e ;  /* 0x0000000033337211 */ /* 0x000fe200078ff2ff */
[----:B------:R-:W-:Y:S01]  /*0240*/  IMAD R23, R34, -0x12, R23 ;  /* 0xffffffee22177824 */ /* 0x000fe200078e0217 */
[----:B------:R-:W-:Y:S01]  /*0250*/  SHF.R.U32.HI R0, RZ, 0x1f, R45 ;  /* 0x0000001fff007819 */ /* 0x000fe2000001162d */
[----:B------:R-:W-:Y:S01]  /*0260*/  IMAD.HI R3, R3, 0x38e38e39, RZ ;  /* 0x38e38e3903037827 */ /* 0x000fe200078e02ff */
[----:B------:R-:W-:Y:S02]  /*0270*/  LEA.HI.SX32 R32, R32, R5, 0x1e ;  /* 0x0000000520207211 */ /* 0x000fe400078ff2ff */
[----:B------:R-:W-:Y:S01]  /*0280*/  SHF.R.U32.HI R5, RZ, 0x1f, R4 ;  /* 0x0000001fff057819 */ /* 0x000fe20000011604 */
[C---:B------:R-:W-:Y:S01]  /*0290*/  IMAD.HI R34, R2.reuse, 0x55555556, RZ ;  /* 0x5555555602227827 */ /* 0x040fe200078e02ff */
[----:B------:R-:W-:-:S02]  /*02a0*/  IADD3 R8, R2, 0xa, RZ ;  /* 0x0000000a02087810 */ /* 0x000fc40007ffe0ff */
[----:B------:R-:W-:Y:S01]  /*02b0*/  LEA.HI.SX32 R45, R45, R0, 0x1e ;  /* 0x000000002d2d7211 */ /* 0x000fe200078ff2ff */
[----:B------:R-:W-:Y:S01]  /*02c0*/  IMAD R21, R32, -0x12, R21 ;  /* 0xffffffee20157824 */ /* 0x000fe200078e0215 */
[----:B------:R-:W-:Y:S01]  /*02d0*/  LEA.HI.SX32 R0, R4, R5, 0x1e ;  /* 0x0000000504007211 */ /* 0x000fe200078ff2ff */
[----:B------:R-:W-:Y:S01]  /*02e0*/  IMAD.HI R39, R8, 0x38e38e39, RZ ;  /* 0x38e38e3908277827 */ /* 0x000fe200078e02ff */
[C---:B------:R-:W-:Y:S02]  /*02f0*/  IADD3 R6, R2.reuse, 0xa00, RZ ;  /* 0x00000a0002067810 */ /* 0x040fe40007ffe0ff */
[----:B------:R-:W-:Y:S01]  /*0300*/  IADD3 R5, R2, 0x1300, RZ ;  /* 0x0000130002057810 */ /* 0x000fe20007ffe0ff */
[----:B------:R-:W-:Y:S01]  /*0310*/  IMAD R32, R35, -0x12, R2 ;  /* 0xffffffee23207824 */ /* 0x000fe200078e0202 */
[----:B------:R-:W-:Y:S01]  /*0320*/  SHF.R.U32.HI R4, RZ, 0x1f, R3 ;  /* 0x0000001fff047819 */ /* 0x000fe20000011603 */
[----:B------:R-:W-:Y:S01]  /*0330*/  IMAD.HI R33, R6, 0x38e38e39, RZ ;  /* 0x38e38e3906217827 */ /* 0x000fe200078e02ff */
[----:B------:R-:W-:-:S02]  /*0340*/  IADD3 R10, R2, 0xe, RZ ;  /* 0x0000000e020a7810 */ /* 0x000fc40007ffe0ff */
[----:B------:R-:W-:Y:S01]  /*0350*/  LEA.HI.SX32 R3, R3, R4, 0x1e ;  /* 0x0000000403037211 */ /* 0x000fe200078ff2ff */
[----:B------:R-:W-:Y:S01]  /*0360*/  IMAD.HI R31, R5, 0x38e38e39, RZ ;  /* 0x38e38e39051f7827 */ /* 0x000fe200078e02ff */
[----:B------:R-:W-:Y:S02]  /*0370*/  SHF.R.U32.HI R6, RZ, 0x1f, R39 ;  /* 0x0000001fff067819 */ /* 0x000fe40000011627 */
[----:B------:R-:W-:Y:S01]  /*0380*/  IADD3 R4, R2, 0x200, RZ ;  /* 0x0000020002047810 */ /* 0x000fe20007ffe0ff */
[----:B------:R-:W-:Y:S01]  /*0390*/  IMAD.HI R37, R10, 0x38e38e39, RZ ;  /* 0x38e38e390a257827 */ /* 0x000fe200078e02ff */
[----:B------:R-:W-:Y:S02]  /*03a0*/  IADD3 R5, R2, 0xb00, RZ ;  /* 0x00000b0002057810 */ /* 0x000fe40007ffe0ff */
[----:B------:R-:W-:Y:S01]  /*03b0*/  LEA.HI.SX32 R39, R39, R6, 0x1e ;  /* 0x0000000627277211 */ /* 0x000fe200078ff2ff */
[----:B------:R-:W-:Y:S01]  /*03c0*/  IMAD.HI R4, R4, 0x38e38e39, RZ ;  /* 0x38e38e3904047827 */ /* 0x000fe200078e02ff */
[----:B------:R-:W-:-:S02]  /*03d0*/  IADD3 R9, R2, 0x1400, RZ ;  /* 0x0000140002097810 */ /* 0x000fc40007ffe0ff */
[----:B------:R-:W-:Y:S01]  /*03e0*/  IADD3 R13, R2, 0x1c00, RZ ;  /* 0x00001c00020d7810 */ /* 0x000fe20007ffe0ff */
[----:B------:R-:W-:Y:S01]  /*03f0*/  IMAD.HI R47, R5, 0x38e38e39, RZ ;  /* 0x38e38e39052f7827 */ /* 0x000fe200078e02ff */
[----:B------:R-:W-:Y:S02]  /*0400*/  SHF.R.U32.HI R6, RZ, 0x1f, R31 ;  /* 0x0000001fff067819 */ /* 0x000fe4000001161f */
[----:B------:R-:W-:Y:S01]  /*0410*/  SHF.R.U32.HI R14, RZ, 0x1f, R37 ;  /* 0x0000001fff0e7819 */ /* 0x000fe20000011625 */
[----:B------:R-:W-:Y:S01]  /*0420*/  IMAD.HI R9, R9, 0x38e38e39, RZ ;  /* 0x38e38e3909097827 */ /* 0x000fe200078e02ff */
[----:B------:R-:W-:Y:S02]  /*0430*/  LEA.HI.SX32 R31, R31, R6, 0x1e ;  /* 0x000000061f1f7211 */ /* 0x000fe400078ff2ff */
[----:B------:R-:W-:Y:S01]  /*0440*/  SHF.R.U32.HI R5, RZ, 0x1f, R4 ;  /* 0x0000001fff057819 */ /* 0x000fe20000011604 */
[----:B------:R-:W-:Y:S01]  /*0450*/  IMAD.HI R13, R13, 0x38e38e39, RZ ;  /* 0x38e38e390d0d7827 */ /* 0x000fe200078e02ff */
[----:B------:R-:W-:-:S02]  /*0460*/  SHF.R.U32.HI R6, RZ, 0x1f, R47 ;  /* 0x0000001fff067819 */ /* 0x000fc4000001162f */
[----:B------:R-:W-:Y:S01]  /*0470*/  IADD3 R15, R2, 0x1d00, RZ ;  /* 0x00001d00020f7810 */ /* 0x000fe20007ffe0ff */
[----:B------:R-:W-:Y:S01]  /*0480*/  IMAD R17, R0, -0x12, R17 ;  /* 0xffffffee00117824 */ /* 0x000fe200078e0211 */
[----:B------:R-:W-:Y:S01]  /*0490*/  LEA.HI.SX32 R37, R37, R14, 0x1e ;  /* 0x0000000e25257211 */ /* 0x000fe200078ff2ff */
[----:B------:R-:W-:Y:S01]  /*04a0*/  IMAD R0, R35, 0x1200, R32 ;  /* 0x0000120023007824 */ /* 0x000fe200078e0220 */
[----:B------:R-:W-:Y:S01]  /*04b0*/  LEA.HI.SX32 R4, R4, R5, 0x1e ;  /* 0x0000000504047211 */ /* 0x000fe200078ff2ff */
[----:B------:R-:W-:Y:S01]  /*04c0*/  IMAD.HI R15, R15, 0x38e38e39, RZ ;  /* 0x38e38e390f0f7827 */ /* 0x000fe200078e02ff */
[----:B------:R-:W-:Y:S02]  /*04d0*/  LEA.HI.SX32 R47, R47, R6, 0x1e ;  /* 0x000000062f2f7211 */ /* 0x000fe400078ff2ff */
[----:B------:R-:W-:Y:S01]  /*04e0*/  SHF.R.U32.HI R14, RZ, 0x1f, R9 ;  /* 0x0000001fff0e7819 */ /* 0x000fe20000011609 */
[----:B------:R-:W-:Y:S01]  /*04f0*/  IMAD R32, R19, -0x9, R2 ;  /* 0xfffffff713207824 */ /* 0x000fe200078e0202 */
[----:B------:R-:W-:Y:S01]  /*0500*/  SHF.R.U32.HI R62, RZ, 0x1f, R13 ;  /* 0x0000001fff3e7819 */ /* 0x000fe2000001160d */
[----:B------:R-:W-:Y:S01]  /*0510*/  IMAD R12, R51, -0x12, R12 ;  /* 0xffffffee330c7824 */ /* 0x000fe200078e020c */
[C---:B------:R-:W-:Y:S01]  /*0520*/  IADD3 R5, R2.reuse, 0x300, RZ ;  /* 0x0000030002057810 */ /* 0x040fe20007ffe0ff */
[----:B------:R-:W-:Y:S01]  /*0530*/  IMAD R54, R31, 0x1200, R30 ;  /* 0x000012001f367824 */ /* 0x000fe200078e021e */
[----:B------:R-:W-:Y:S01]  /*0540*/  IADD3 R6, R2, 0xc00, RZ ;  /* 0x00000c0002067810 */ /* 0x000fe20007ffe0ff */
[----:B------:R-:W-:Y:S01]  /*0550*/  IMAD.HI R32, R32, 0x55555556, RZ ;  /* 0x5555555620207827 */ /* 0x000fe200078e02ff */
[----:B------:R-:W-:-:S02]  /*0560*/  LEA.HI.SX32 R55, R9, R14, 0x1e ;  /* 0x0000000e09377211 */ /* 0x000fc400078ff2ff */
[----:B------:R-:W-:Y:S01]  /*0570*/  LEA.HI.SX32 R62, R13, R62, 0x1e ;  /* 0x0000003e0d3e7211 */ /* 0x000fe200078ff2ff */
[----:B------:R-:W-:Y:S01]  /*0580*/  IMAD.HI R5, R5, 0x38e38e39, RZ ;  /* 0x38e38e3905057827 */ /* 0x000fe200078e02ff */
[----:B------:R-:W-:Y:S02]  /*0590*/  IADD3 R9, R2, 0x1500, RZ ;  /* 0x0000150002097810 */ /* 0x000fe40007ffe0ff */
[----:B------:R-:W-:Y:S01]  /*05a0*/  SHF.R.U32.HI R14, RZ, 0x1f, R15 ;  /* 0x0000001fff0e7819 */ /* 0x000fe2000001160f */
[----:B------:R-:W-:Y:S01]  /*05b0*/  IMAD.HI R29, R6, 0x38e38e39, RZ ;  /* 0x38e38e39061d7827 */ /* 0x000fe200078e02ff */
[----:B------:R-:W-:Y:S02]  /*05c0*/  IADD3 R13, R2, 0x1e00, RZ ;  /* 0x00001e00020d7810 */ /* 0x000fe40007ffe0ff */
[----:B------:R-:W-:Y:S01]  /*05d0*/  LEA.HI.SX32 R63, R15, R14, 0x1e ;  /* 0x0000000e0f3f7211 */ /* 0x000fe200078ff2ff */
[----:B------:R-:W-:Y:S01]  /*05e0*/  IMAD.HI R27, R9, 0x38e38e39, RZ ;  /* 0x38e38e39091b7827 */ /* 0x000fe200078e02ff */
[----:B------:R-:W-:-:S02]  /*05f0*/  SHF.R.U32.HI R6, RZ, 0x1f, R5 ;  /* 0x0000001fff067819 */ /* 0x000fc40000011605 */
[----:B------:R-:W-:Y:S01]  /*0600*/  SHF.R.U32.HI R14, RZ, 0x1f, R29 ;  /* 0x0000001fff0e7819 */ /* 0x000fe2000001161d */
[----:B------:R-:W-:Y:S01]  /*0610*/  IMAD.HI R25, R13, 0x38e38e39, RZ ;  /* 0x38e38e390d197827 */ /* 0x000fe200078e02ff */
[C---:B------:R-:W-:Y:S02]  /*0620*/  IADD3 R9, R2.reuse, 0x400, RZ ;  /* 0x0000040002097810 */ /* 0x040fe40007ffe0ff */
[----:B------:R-:W-:Y:S01]  /*0630*/  LEA.HI.SX32 R5, R5, R6, 0x1e ;  /* 0x0000000605057211 */ /* 0x000fe200078ff2ff */
[--C-:B------:R-:W-:Y:S01]  /*0640*/  IMAD R47, R47, 0x1200, R12.reuse ;  /* 0x000012002f2f7824 */ /* 0x100fe200078e020c */
[----:B------:R-:W-:Y:S01]  /*0650*/  LEA.HI.SX32 R29, R29, R14, 0x1e ;  /* 0x0000000e1d1d7211 */ /* 0x000fe200078ff2ff */
[----:B------:R-:W-:Y:S01]  /*0660*/  IMAD.HI R9, R9, 0x38e38e39, RZ ;  /* 0x38e38e3909097827 */ /* 0x000fe200078e02ff */
[----:B------:R-:W-:Y:S02]  /*0670*/  SHF.R.U32.HI R6, RZ, 0x1f, R27 ;  /* 0x0000001fff067819 */ /* 0x000fe4000001161b */
[----:B------:R-:W-:Y:S01]  /*0680*/  SHF.R.U32.HI R14, RZ, 0x1f, R25 ;  /* 0x0000001fff0e7819 */ /* 0x000fe20000011619 */
[--C-:B------:R-:W-:Y:S01]  /*0690*/  IMAD R55, R55, 0x1200, R12.reuse ;  /* 0x0000120037377824 */ /* 0x100fe200078e020c */
[----:B------:R-:W-:Y:S01]  /*06a0*/  IADD3 R13, R2, 0xd00, RZ ;  /* 0x00000d00020d7810 */ /* 0x000fe20007ffe0ff */
[--C-:B------:R-:W-:Y:S01]  /*06b0*/  IMAD R63, R63, 0x1200, R12.reuse ;  /* 0x000012003f3f7824 */ /* 0x100fe200078e020c */
[----:B------:R-:W-:Y:S01]  /*06c0*/  LEA.HI.SX32 R27, R27, R6, 0x1e ;  /* 0x000000061b1b7211 */ /* 0x000fe200078ff2ff */
[----:B------:R-:W-:Y:S01]  /*06d0*/  IMAD R4, R4, 0x1200, R12 ;  /* 0x0000120004047824 */ /* 0x000fe200078e020c */
[----:B------:R-:W-:Y:S01]  /*06e0*/  LEA.HI.SX32 R25, R25, R14, 0x1e ;  /* 0x0000000e19197211 */ /* 0x000fe200078ff2ff */
[----:B------:R-:W-:Y:S01]  /*06f0*/  IMAD.HI R26, R13, 0x38e38e39, RZ ;  /* 0x38e38e390d1a7827 */ /* 0x000fe200078e02ff */
[----:B------:R-:W-:-:S02]  /*0700*/  IADD3 R14, R2, 0x1600, RZ ;  /* 0x00001600020e7810 */ /* 0x000fc40007ffe0ff */
[----:B------:R-:W-:Y:S01]  /*0710*/  SHF.R.U32.HI R6, RZ, 0x1f, R9 ;  /* 0x0000001fff067819 */ /* 0x000fe20000011609 */
[----:B------:R-:W-:Y:S01]  /*0720*/  IMAD R8, R39, -0x12, R8 ;  /* 0xffffffee27087824 */ /* 0x000fe200078e0208 */
[----:B------:R-:W-:Y:S01]  /*0730*/  IADD3 R15, R2, 0x1f00, RZ ;  /* 0x00001f00020f7810 */ /* 0x000fe20007ffe0ff */
[----:B------:R-:W-:Y:S01]  /*0740*/  IMAD.HI R24, R14, 0x38e38e39, RZ ;  /* 0x38e38e390e187827 */ /* 0x000fe200078e02ff */
[C---:B------:R-:W-:Y:S02]  /*0750*/  IADD3 R13, R2.reuse, 0x500, RZ ;  /* 0x00000500020d7810 */ /* 0x040fe40007ffe0ff */
[----:B------:R-:W-:Y:S01]  /*0760*/  LEA.HI.SX32 R6, R9, R6, 0x1e ;  /* 0x0000000609067211 */ /* 0x000fe200078ff2ff */
[----:B------:R-:W-:Y:S01]  /*0770*/  IMAD.HI R15, R15, 0x38e38e39, RZ ;  /* 0x38e38e390f0f7827 */ /* 0x000fe200078e02ff */
[----:B------:R-:W-:Y:S02]  /*0780*/  SHF.R.U32.HI R9, RZ, 0x1f, R26 ;  /* 0x0000001fff097819 */ /* 0x000fe4000001161a */
[----:B------:R-:W-:Y:S01]  /*0790*/  SHF.R.U32.HI R16, RZ, 0x1f, R33 ;  /* 0x0000001fff107819 */ /* 0x000fe20000011621 */
[----:B------:R-:W-:Y:S01]  /*07a0*/  IMAD.HI R13, R13, 0x38e38e39, RZ ;  /* 0x38e38e390d0d7827 */ /* 0x000fe200078e02ff */
[----:B------:R-:W-:-:S02]  /*07b0*/  IADD3 R14, R2, 0xe00, RZ ;  /* 0x00000e00020e7810 */ /* 0x000fc40007ffe0ff */
[----:B------:R-:W-:Y:S01]  /*07c0*/  LEA.HI.SX32 R26, R26, R9, 0x1e ;  /* 0x000000091a1a7211 */ /* 0x000fe200078ff2ff */
[----:B------:R-:W-:Y:S01]  /*07d0*/  IMAD R28, R45, -0x12, R28 ;  /* 0xffffffee2d1c7824 */ /* 0x000fe200078e021c */
[----:B------:R-:W-:Y:S01]  /*07e0*/  SHF.R.U32.HI R9, RZ, 0x1f, R24 ;  /* 0x0000001fff097819 */ /* 0x000fe20000011618 */
[----:B------:R-:W-:Y:S01]  /*07f0*/  IMAD.HI R14, R14, 0x38e38e39, RZ ;  /* 0x38e38e390e0e7827 */ /* 0x000fe200078e02ff */
[----:B------:R-:W-:Y:S02]  /*0800*/  LEA.HI.SX32 R33, R33, R16, 0x1e ;  /* 0x0000001021217211 */ /* 0x000fe400078ff2ff */
[----:B------:R-:W-:Y:S01]  /*0810*/  SHF.R.U32.HI R22, RZ, 0x1f, R15 ;  /* 0x0000001fff167819 */ /* 0x000fe2000001160f */
[----:B------:R-:W-:Y:S01]  /*0820*/  IMAD R49, R26, 0x1200, R23 ;  /* 0x000012001a317824 */ /* 0x000fe200078e0217 */
[----:B------:R-:W-:Y:S01]  /*0830*/  SHF.R.U32.HI R20, RZ, 0x1f, R13 ;  /* 0x0000001fff147819 */ /* 0x000fe2000001160d */
[----:B------:R-:W-:Y:S01]  /*0840*/  IMAD R10, R37, -0x12, R10 ;  /* 0xffffffee250a7824 */ /* 0x000fe200078e020a */
[----:B------:R-:W-:Y:S01]  /*0850*/  LEA.HI.SX32 R24, R24, R9, 0x1e ;  /* 0x0000000918187211 */ /* 0x000fe200078ff2ff */
[----:B------:R-:W-:Y:S01]  /*0860*/  IMAD R48, R29, 0x1200, R28 ;  /* 0x000012001d307824 */ /* 0x000fe200078e021c */
[C---:B------:R-:W-:Y:S01]  /*0870*/  IADD3 R16, R2.reuse, 0x1700, RZ ;  /* 0x0000170002107810 */ /* 0x040fe20007ffe0ff */
[--C-:B------:R-:W-:Y:S01]  /*0880*/  IMAD R46, R33, 0x1200, R30.reuse ;  /* 0x00001200212e7824 */ /* 0x100fe200078e021e */
[----:B------:R-:W-:Y:S01]  /*0890*/  IADD3 R9, R2, 0x600, RZ ;  /* 0x0000060002097810 */ /* 0x000fe20007ffe0ff */
[----:B------:R-:W-:Y:S01]  /*08a0*/  IMAD R62, R62, 0x1200, R30 ;  /* 0x000012003e3e7824 */ /* 0x000fe200078e021e */
[----:B------:R-:W-:Y:S01]  /*08b0*/  LEA.HI.SX32 R22, R15, R22, 0x1e ;  /* 0x000000160f167211 */ /* 0x000fe200078ff2ff */
[----:B------:R-:W-:Y:S01]  /*08c0*/  IMAD.HI R16, R16, 0x38e38e39, RZ ;  /* 0x38e38e3910107827 */ /* 0x000fe200078e02ff */
[----:B------:R-:W-:-:S02]  /*08d0*/  LEA.HI.SX32 R20, R13, R20, 0x1e ;  /* 0x000000140d147211 */ /* 0x000fc400078ff2ff */
[----:B------:R-:W-:Y:S01]  /*08e0*/  SHF.R.U32.HI R13, RZ, 0x1f, R14 ;  /* 0x0000001fff0d7819 */ /* 0x000fe2000001160e */
[----:B------:R-:W-:Y:S01]  /*08f0*/  IMAD.HI R9, R9, 0x38e38e39, RZ ;  /* 0x38e38e3909097827 */ /* 0x000fe200078e02ff */
[C---:B------:R-:W-:Y:S02]  /*0900*/  IADD3 R18, R2.reuse, 0x2000, RZ ;  /* 0x0000200002127810 */ /* 0x040fe40007ffe0ff */
[----:B------:R-:W-:Y:S01]  /*0910*/  IADD3 R15, R2, 0xf00, RZ ;  /* 0x00000f00020f7810 */ /* 0x000fe20007ffe0ff */
[----:B------:R-:W-:Y:S01]  /*0920*/  IMAD R65, R22, 0x1200, R23 ;  /* 0x0000120016417824 */ /* 0x000fe200078e0217 */
[----:B------:R-:W-:Y:S01]  /*0930*/  LEA.HI.SX32 R50, R14, R13, 0x1e ;  /* 0x0000000d0e327211 */ /* 0x000fe200078ff2ff */
[----:B------:R-:W-:Y:S01]  /*0940*/  IMAD.HI R66, R18, 0x38e38e39, RZ ;  /* 0x38e38e3912427827 */ /* 0x000fe200078e02ff */
[----:B------:R-:W-:Y:S02]  /*0950*/  IADD3 R14, R2, 0x1800, RZ ;  /* 0x00001800020e7810 */ /* 0x000fe40007ffe0ff */
[----:B------:R-:W-:Y:S01]  /*0960*/  SHF.R.U32.HI R13, RZ, 0x1f, R16 ;  /* 0x0000001fff0d7819 */ /* 0x000fe20000011610 */
[----:B------:R-:W-:Y:S01]  /*0970*/  IMAD.HI R15, R15, 0x38e38e39, RZ ;  /* 0x38e38e390f0f7827 */ /* 0x000fe200078e02ff */
[----:B------:R-:W-:-:S02]  /*0980*/  SHF.R.U32.HI R40, RZ, 0x1f, R9 ;  /* 0x0000001fff287819 */ /* 0x000fc40000011609 */
[----:B------:R-:W-:Y:S01]  /*0990*/  LEA.HI.SX32 R58, R16, R13, 0x1e ;  /* 0x0000000d103a7211 */ /* 0x000fe200078ff2ff */
[----:B------:R-:W-:Y:S01]  /*09a0*/  IMAD.HI R14, R14, 0x38e38e39, RZ ;  /* 0x38e38e390e0e7827 */ /* 0x000fe200078e02ff */
[----:B------:R-:W-:Y:S02]  /*09b0*/  SHF.R.U32.HI R41, RZ, 0x1f, R66 ;  /* 0x0000001fff297819 */ /* 0x000fe40000011642 */
[----:B------:R-:W-:Y:S01]  /*09c0*/  SHF.R.U32.HI R18, RZ, 0x1f, R15 ;  /* 0x0000001fff127819 */ /* 0x000fe2000001160f */
[----:B------:R-:W-:Y:S01]  /*09d0*/  IMAD R3, R3, 0x1200, R30 ;  /* 0x0000120003037824 */ /* 0x000fe200078e021e */
[----:B------:R-:W-:Y:S01]  /*09e0*/  LEA.HI.SX32 R40, R9, R40, 0x1e ;  /* 0x0000002809287211 */ /* 0x000fe200078ff2ff */
[--C-:B------:R-:W-:Y:S01]  /*09f0*/  IMAD R56, R27, 0x1200, R28.reuse ;  /* 0x000012001b387824 */ /* 0x100fe200078e021c */
[C---:B------:R-:W-:Y:S01]  /*0a00*/  IADD3 R16, R2.reuse, 0x2100, RZ ;  /* 0x0000210002107810 */ /* 0x040fe20007ffe0ff */
[--C-:B------:R-:W-:Y:S01]  /*0a10*/  IMAD R64, R25, 0x1200, R28.reuse ;  /* 0x0000120019407824 */ /* 0x100fe200078e021c */
[----:B------:R-:W-:Y:S01]  /*0a20*/  IADD3 R9, R2, 0x700, RZ ;  /* 0x0000070002097810 */ /* 0x000fe20007ffe0ff */
[----:B------:R-:W-:Y:S01]  /*0a30*/  IMAD R40, R40, 0x1200, R17 ;  /* 0x0000120028287824 */ /* 0x000fe200078e0211 */
[----:B------:R-:W-:Y:S01]  /*0a40*/  IADD3 R13, R2, 0x1000, RZ ;  /* 0x00001000020d7810 */ /* 0x000fe20007ffe0ff */
[----:B------:R-:W-:Y:S01]  /*0a50*/  IMAD R5, R5, 0x1200, R28 ;  /* 0x0000120005057824 */ /* 0x000fe200078e021c */
[----:B------:R-:W-:Y:S01]  /*0a60*/  LEA.HI.SX32 R66, R66, R41, 0x1e ;  /* 0x0000002942427211 */ /* 0x000fe200078ff2ff */
[----:B------:R-:W-:Y:S01]  /*0a70*/  IMAD.HI R41, R16, 0x38e38e39, RZ ;  /* 0x38e38e3910297827 */ /* 0x000fe200078e02ff */
[----:B------:R-:W-:-:S02]  /*0a80*/  LEA.HI.SX32 R18, R15, R18, 0x1e ;  /* 0x000000120f127211 */ /* 0x000fc400078ff2ff */
[----:B------:R-:W-:Y:S01]  /*0a90*/  LEA.HI R31, R34, R34, RZ, 0x1 ;  /* 0x00000022221f7211 */ /* 0x000fe200078f08ff */
[----:B------:R-:W-:Y:S01]  /*0aa0*/  IMAD.HI R9, R9, 0x38e38e39, RZ ;  /* 0x38e38e3909097827 */ /* 0x000fe200078e02ff */
[----:B------:R-:W-:Y:S02]  /*0ab0*/  IADD3 R36, R2, 0x1900, RZ ;  /* 0x0000190002247810 */ /* 0x000fe40007ffe0ff */
[----:B------:R-:W-:Y:S01]  /*0ac0*/  SHF.R.U32.HI R15, RZ, 0x1f, R14 ;  /* 0x0000001fff0f7819 */ /* 0x000fe2000001160e */
[----:B------:R-:W-:Y:S01]  /*0ad0*/  IMAD.HI R13, R13, 0x38e38e39, RZ ;  /* 0x38e38e390d0d7827 */ /* 0x000fe200078e02ff */
[----:B------:R-:W-:Y:S02]  /*0ae0*/  LEA.HI R12, R32, R32, RZ, 0x1 ;  /* 0x00000020200c7211 */ /* 0x000fe400078f08ff */
[----:B------:R-:W-:Y:S01]  /*0af0*/  LEA.HI.SX32 R16, R14, R15, 0x1e ;  /* 0x0000000f0e107211 */ /* 0x000fe200078ff2ff */
[----:B------:R-:W-:Y:S01]  /*0b00*/  IMAD R31, R31, -0x3, R2 ;  /* 0xfffffffd1f1f7824 */ /* 0x000fe200078e0202 */
[----:B------:R-:W-:Y:S01]  /*0b10*/  SHF.R.U32.HI R14, RZ, 0x1f, R41 ;  /* 0x0000001fff0e7819 */ /* 0x000fe20000011629 */
[----:B------:R-:W-:Y:S01]  /*0b20*/  IMAD.HI R42, R36, 0x38e38e39, RZ ;  /* 0x38e38e39242a7827 */ /* 0x000fe200078e02ff */
[----:B------:R-:W-:-:S02]  /*0b30*/  SHF.R.U32.HI R36, RZ, 0x1f, R9 ;  /* 0x0000001fff247819 */ /* 0x000fc40000011609 */
[----:B------:R-:W-:Y:S01]  /*0b40*/  SHF.R.U32.HI R38, RZ, 0x1f, R13 ;  /* 0x0000001fff267819 */ /* 0x000fe2000001160d */
[----:B------:R-:W-:Y:S01]  /*0b50*/  IMAD R26, R12, 0xe, R31 ;  /* 0x0000000e0c1a7824 */ /* 0x000fe200078e021f */
[----:B------:R-:W-:Y:S01]  /*0b60*/  IADD3 R43, R2, 0x2200, RZ ;  /* 0x00002200022b7810 */ /* 0x000fe20007ffe0ff */
[--C-:B------:R-:W-:Y:S01]  /*0b70*/  IMAD R51, R18, 0x1200, R17.reuse ;  /* 0x0000120012337824 */ /* 0x100fe200078e0211 */
[----:B------:R-:W-:Y:S01]  /*0b80*/  LEA.HI.SX32 R14, R41, R14, 0x1e ;  /* 0x0000000e290e7211 */ /* 0x000fe200078ff2ff */
[--C-:B------:R-:W-:Y:S01]  /*0b90*/  IMAD R59, R16, 0x1200, R17.reuse ;  /* 0x00001200103b7824 */ /* 0x100fe200078e0211 */
[----:B------:R-:W-:Y:S01]  /*0ba0*/  LEA.HI.SX32 R41, R9, R36, 0x1e ;  /* 0x0000002409297211 */ /* 0x000fe200078ff2ff */
[----:B------:R-:W-:Y:S01]  /*0bb0*/  IMAD.HI R44, R43, 0x38e38e39, RZ ;  /* 0x38e38e392b2c7827 */ /* 0x000fe200078e02ff */
[----:B------:R-:W-:Y:S02]  /*0bc0*/  LEA.HI.SX32 R15, R13, R38, 0x1e ;  /* 0x000000260d0f7211 */ /* 0x000fe400078ff2ff */
[----:B------:R-:W-:Y:S01]  /*0bd0*/  SHF.R.U32.HI R13, RZ, 0x1f, R42 ;  /* 0x0000001fff0d7819 */ /* 0x000fe2000001162a */
[----:B------:R-:W-:Y:S01]  /*0be0*/  IMAD R67, R14, 0x1200, R17 ;  /* 0x000012000e437824 */ /* 0x000fe200078e0211 */
[C---:B------:R-:W-:Y:S01]  /*0bf0*/  IADD3 R9, R2.reuse, 0x800, RZ ;  /* 0x0000080002097810 */ /* 0x040fe20007ffe0ff */
[--C-:B------:R-:W-:Y:S01]  /*0c00*/  IMAD R52, R15, 0x1200, R8.reuse ;  /* 0x000012000f347824 */ /* 0x100fe200078e0208 */
[----:B------:R-:W-:Y:S01]  /*0c10*/  LEA R26, R7, R26, 0x1 ;  /* 0x0000001a071a7211 */ /* 0x000fe200078e08ff */
[----:B------:R-:W-:Y:S01]  /*0c20*/  IMAD R41, R41, 0x1200, R8 ;  /* 0x0000120029297824 */ /* 0x000fe200078e0208 */
[----:B------:R-:W-:Y:S01]  /*0c30*/  IADD3 R36, R2, 0x1100, RZ ;  /* 0x0000110002247810 */ /* 0x000fe20007ffe0ff */
[----:B------:R-:W-:Y:S01]  /*0c40*/  IMAD.HI R43, R9, 0x38e38e39, RZ ;  /* 0x38e38e39092b7827 */ /* 0x000fe200078e02ff */
[----:B------:R-:W-:-:S02]  /*0c50*/  LEA.HI.SX32 R13, R42, R13, 0x1e ;  /* 0x0000000d2a0d7211 */ /* 0x000fc400078ff2ff */
[----:B------:R-:W-:Y:S01]  /*0c60*/  IADD3 R38, R2, 0x1a00, RZ ;  /* 0x00001a0002267810 */ /* 0x000fe20007ffe0ff */
[----:B------:R-:W-:Y:S01]  /*0c70*/  IMAD R26, R19, 0xc4, R26 ;  /* 0x000000c4131a7824 */ /* 0x000fe200078e021a */
[----:B------:R-:W-:Y:S01]  /*0c80*/  SHF.R.U32.HI R57, RZ, 0x1f, R44 ;  /* 0x0000001fff397819 */ /* 0x000fe2000001162c */
[----:B------:R-:W-:Y:S01]  /*0c90*/  IMAD.HI R53, R36, 0x38e38e39, RZ ;  /* 0x38e38e3924357827 */ /* 0x000fe200078e02ff */
[----:B------:R-:W-:Y:S01]  /*0ca0*/  IADD3 R42, R2, 0x2300, RZ ;  /* 0x00002300022a7810 */ /* 0x000fe20007ffe0ff */
[----:B------:R-:W-:Y:S01]  /*0cb0*/  HFMA2.MMA R19, -RZ, RZ, 0, 0 ;  /* 0x00000000ff137435 */ /* 0x000fe200000001ff */
[----:B------:R-:W-:Y:S01]  /*0cc0*/  LEA.HI.SX32 R9, R44, R57, 0x1e ;  /* 0x000000392c097211 */ /* 0x000fe200078ff2ff */
[----:B------:R-:W-:Y:S01]  /*0cd0*/  IMAD.HI R61, R38, 0x38e38e39, RZ ;  /* 0x38e38e39263d7827 */ /* 0x000fe200078e02ff */
[----:B------:R-:W-:Y:S01]  /*0ce0*/  SHF.R.U32.HI R36, RZ, 0x1f, R43 ;  /* 0x0000001fff247819 */ /* 0x000fe2000001162b */
[----:B------:R-:W-:Y:S01]  /*0cf0*/  HFMA2.MMA R44, -RZ, RZ, 0, 0 ;  /* 0x00000000ff2c7435 */ /* 0x000fe200000001ff */
[----:B------:R-:W-:Y:S01]  /*0d00*/  MOV R17, 0x4 ;  /* 0x0000000400117802 */ /* 0x000fe20000000f00 */
[----:B------:R-:W-:Y:S01]  /*0d10*/  IMAD.HI R42, R42, 0x38e38e39, RZ ;  /* 0x38e38e392a2a7827 */ /* 0x000fe200078e02ff */
[----:B------:R-:W-:-:S02]  /*0d20*/  LEA.HI.SX32 R43, R43, R36, 0x1e ;  /* 0x000000242b2b7211 */ /* 0x000fc400078ff2ff */
[----:B------:R-:W-:Y:S01]  /*0d30*/  SHF.R.U32.HI R38, RZ, 0x1f, R53 ;  /* 0x0000001fff267819 */ /* 0x000fe20000011635 */
[----:B------:R-:W-:Y:S01]  /*0d40*/  IMAD R26, R11, 0x1c, R26 ;  /* 0x0000001c0b1a7824 */ /* 0x000fe200078e021a */
[----:B------:R-:W-:Y:S01]  /*0d50*/  SHF.R.U32.HI R36, RZ, 0x1f, R61 ;  /* 0x0000001fff247819 */ /* 0x000fe2000001163d */
[----:B------:R-:W-:Y:S01]  /*0d60*/  IMAD R60, R13, 0x1200, R8 ;  /* 0x000012000d3c7824 */ /* 0x000fe200078e0208 */
[----:B------:R-:W-:Y:S01]  /*0d70*/  SHF.R.U32.HI R69, RZ, 0x1f, R42 ;  /* 0x0000001fff457819 */ /* 0x000fe2000001162a */
[----:B------:R-:W-:Y:S01]  /*0d80*/  IMAD R68, R9, 0x1200, R8 ;  /* 0x0000120009447824 */ /* 0x000fe200078e0208 */
[----:B------:R-:W-:Y:S01]  /*0d90*/  LEA R22, R7, R31, 0x1 ;  /* 0x0000001f07167211 */ /* 0x000fe200078e08ff */
[----:B------:R-:W-:Y:S01]  /*0da0*/  IMAD.WIDE R8, R26, R17, c[0x0][0x160] ;  /* 0x000058001a087625 */ /* 0x000fe200078e0211 */
[----:B------:R-:W-:Y:S02]  /*0db0*/  LEA.HI.SX32 R53, R53, R38, 0x1e ;  /* 0x0000002635357211 */ /* 0x000fe400078ff2ff */
[----:B------:R-:W-:Y:S01]  /*0dc0*/  LEA.HI.SX32 R61, R61, R36, 0x1e ;  /* 0x000000243d3d7211 */ /* 0x000fe200078ff2ff */
[--C-:B------:R-:W-:Y:S01]  /*0dd0*/  IMAD R57, R24, 0x1200, R23.reuse ;  /* 0x0000120018397824 */ /* 0x100fe200078e0217 */
[----:B------:R-:W-:Y:S01]  /*0de0*/  LEA.HI.SX32 R69, R42, R69, 0x1e ;  /* 0x000000452a457211 */ /* 0x000fe200078ff2ff */
[----:B------:R-:W-:Y:S01]  /*0df0*/  IMAD R6, R6, 0x1200, R23 ;  /* 0x0000120006067824 */ /* 0x000fe200078e0217 */
[----:B------:R-:W-:Y:S01]  /*0e00*/  ISETP.GE.AND P0, PT, R22, 0x1, PT ;  /* 0x000000011600780c */ /* 0x000fe20003f06270 */
[--C-:B------:R-:W-:Y:S01]  /*0e10*/  IMAD R50, R50, 0x1200, R21.reuse ;  /* 0x0000120032327824 */ /* 0x100fe200078e0215 */
[----:B------:R-:W-:Y:S01]  /*0e20*/  LEA R11, R11, R12, 0x1 ;  /* 0x0000000c0b0b7211 */ /* 0x000fe200078e08ff */
[--C-:B------:R-:W-:Y:S01]  /*0e30*/  IMAD R58, R58, 0x1200, R21.reuse ;  /* 0x000012003a3a7824 */ /* 0x100fe200078e0215 */
[----:B------:R-:W-:Y:S01]  /*0e40*/  IADD3 R42, P1, R8, -0x3c, RZ ;  /* 0xffffffc4082a7810 */ /* 0x000fe20007f3e0ff */
[--C-:B------:R-:W-:Y:S01]  /*0e50*/  IMAD R66, R66, 0x1200, R21.reuse ;  /* 0x0000120042427824 */ /* 0x100fe200078e0215 */
[----:B------:R-:W-:Y:S01]  /*0e60*/  ISETP.LT.OR P0, PT, R11, 0x1, !P0 ;  /* 0x000000010b00780c */ /* 0x000fe20004701670 */
[----:B------:R-:W-:Y:S01]  /*0e70*/  IMAD R7, R20, 0x1200, R21 ;  /* 0x0000120014077824 */ /* 0x000fe200078e0215 */
[----:B------:R-:W-:Y:S01]  /*0e80*/  IADD3.X R45, R9, -0x1, RZ, P1, !PT ;  /* 0xffffffff092d7810 */ /* 0x000fe20000ffe4ff */
[--C-:B------:R-:W-:Y:S01]  /*0e90*/  IMAD R53, R53, 0x1200, R10.reuse ;  /* 0x0000120035357824 */ /* 0x100fe200078e020a */
[----:B------:R-:W-:Y:S01]  /*0ea0*/  MOV R29, RZ ;  /* 0x000000ff001d7202 */ /* 0x000fe20000000f00 */
[----:B------:R-:W-:-:S02]  /*0eb0*/  IMAD R61, R61, 0x1200, R10 ;  /* 0x000012003d3d7824 */ /* 0x000fc400078e020a */
[--C-:B------:R-:W-:Y:S02]  /*0ec0*/  IMAD R69, R69, 0x1200, R10.reuse ;  /* 0x0000120045457824 */ /* 0x100fe400078e020a */
[----:B------:R-:W-:-:S02]  /*0ed0*/  IMAD R43, R43, 0x1200, R10 ;  /* 0x000012002b2b7824 */ /* 0x000fc400078e020a */
.L_x_4:
[----:B------:R-:W-:Y:S06]  /*0ee0*/  BAR.SYNC 0x0 ;  /* 0x0000000000007b1d */ /* 0x000fec0000000000 */
[----:B------:R-:W-:Y:S01]  /*0ef0*/  ISETP.GT.AND P1, PT, R2, 0x11, PT ;  /* 0x000000110200780c */ /* 0x000fe20003f24270 */
[----:B------:R-:W-:-:S12]  /*0f00*/  BSSY B0, `(.L_x_0) ;  /* 0x000000a000007945 */ /* 0x000fd80003800000 */
[----:B------:R-:W-:Y:S05]  /*0f10*/  @P1 BRA `(.L_x_1) ;  /* 0x0000008000001947 */ /* 0x000fea0003800000 */
[----:B------:R-:W-:Y:S01]  /*0f20*/  BSSY B1, `(.L_x_2) ;  /* 0x0000006000017945 */ /* 0x000fe20003800000 */
[----:B------:R-:W-:Y:S01]  /*0f30*/  HFMA2.MMA R9, -RZ, RZ, 0, 0 ;  /* 0x00000000ff097435 */ /* 0x000fe200000001ff */
[----:B------:R-:W-:Y:S05]  /*0f40*/  @P0 BRA `(.L_x_3) ;  /* 0x0000003000000947 */ /* 0x000fea0003800000 */
[----:B------:R-:W-:Y:S02]  /*0f50*/  MOV R9, R45 ;  /* 0x0000002d00097202 */ /* 0x000fe40000000f00 */
[----:B------:R-:W-:-:S05]  /*0f60*/  MOV R8, R42 ;  /* 0x0000002a00087202 */ /* 0x000fca0000000f00 */
[----:B------:R0:W5:Y:S02]  /*0f70*/  LDG.E.CONSTANT R9, [R8.64] ;  /* 0x0000000408097981 */ /* 0x000164000c1e9900 */
.L_x_3:
[----:B------:R-:W-:Y:S05]  /*0f80*/  BSYNC B1 ;  /* 0x0000000000017941 */ /* 0x000fea0003800000 */
.L_x_2:
[----:B-----5:R1:W-:Y:S02]  /*0f90*/  STS [R2.X4], R9 ;  /* 0x0000000902007388 */ /* 0x0203e40000004800 */
.L_x_1:
[----:B------:R-:W-:Y:S05]  /*0fa0*/  BSYNC B0 ;  /* 0x0000000000007941 */ /* 0x000fea0003800000 */
.L_x_0:
[----:B------:R-:W-:-:S05]  /*0fb0*/  IMAD.WIDE R10, R0, 0x4, R72 ;  /* 0x00000004000a7825 */ /* 0x000fca00078e0248 */
[----:B------:R2:W3:Y:S01]  /*0fc0*/  LDG.E.CONSTANT R75, [R10.64+0x240000] ;  /* 0x240000040a4b7981 */ /* 0x0004e2000c1e9900 */
[----:B------:R-:W-:-:S03]  /*0fd0*/  IMAD.WIDE R24, R5, 0x4, R72 ;  /* 0x0000000405187825 */ /* 0x000fc600078e0248 */
[----:B------:R2:W4:Y:S01]  /*0fe0*/  LDG.E.CONSTANT R18, [R10.64] ;  /* 0x000000040a127981 */ /* 0x000522000c1e9900 */
[----:B------:R-:W-:-:S03]  /*0ff0*/  IMAD.WIDE R14, R4, 0x4, R72 ;  /* 0x00000004040e7825 */ /* 0x000fc600078e0248 */
[----:B------:R2:W5:Y:S01]  /*1000*/  LDG.E.CONSTANT R16, [R10.64+0x480000] ;  /* 0x480000040a107981 */ /* 0x000562000c1e9900 */
[----:B------:R-:W-:-:S03]  /*1010*/  IMAD.WIDE R12, R6, 0x4, R72 ;  /* 0x00000004060c7825 */ /* 0x000fc600078e0248 */
[----:B------:R2:W4:Y:S01]  /*1020*/  LDG.E.CONSTANT R77, [R10.64+0x6c0000] ;  /* 0x6c0000040a4d7981 */ /* 0x000522000c1e9900 */
[----:B01----:R-:W-:-:S03]  /*1030*/  IMAD.WIDE R8, R7, 0x4, R72 ;  /* 0x0000000407087825 */ /* 0x003fc600078e0248 */
[----:B------:R0:W4:Y:S01]  /*1040*/  LDG.E.CONSTANT R35, [R24.64] ;  /* 0x0000000418237981 */ /* 0x000122000c1e9900 */
[----:B------:R-:W-:-:S03]  /*1050*/  IMAD.WIDE R20, R3, 0x4, R72 ;  /* 0x0000000403147825 */ /* 0x000fc600078e0248 */
[----:B------:R1:W4:Y:S01]  /*1060*/  LDG.E.CONSTANT R31, [R14.64] ;  /* 0x000000040e1f7981 */ /* 0x000322000c1e9900 */
[----:B--2---:R-:W-:-:S03]  /*1070*/  IMAD.WIDE R10, R41, 0x4, R72 ;  /* 0x00000004290a7825 */ /* 0x004fc600078e0248 */
[----:B------:R2:W5:Y:S01]  /*1080*/  LDG.E.CONSTANT R71, [R12.64] ;  /* 0x000000040c477981 */ /* 0x000562000c1e9900 */
[----:B0-----:R-:W-:-:S03]  /*1090*/  IMAD.WIDE R24, R47, 0x4, R72 ;  /* 0x000000042f187825 */ /* 0x001fc600078e0248 */
[----:B------:R0:W5:Y:S01]  /*10a0*/  LDG.E.CONSTANT R17, [R8.64] ;  /* 0x0000000408117981 */ /* 0x000162000c1e9900 */
[----:B------:R-:W-:-:S03]  /*10b0*/  IMAD.WIDE R36, R40, 0x4, R72 ;  /* 0x0000000428247825 */ /* 0x000fc600078e0248 */
[----:B------:R2:W5:Y:S01]  /*10c0*/  LDG.E.CONSTANT R23, [R10.64] ;  /* 0x000000040a177981 */ /* 0x000562000c1e9900 */
[----:B-1----:R-:W-:-:S03]  /*10d0*/  IMAD.WIDE R14, R46, 0x4, R72 ;  /* 0x000000042e0e7825 */ /* 0x002fc600078e0248 */
[----:B------:R-:W5:Y:S01]  /*10e0*/  LDG.E.CONSTANT R25, [R24.64] ;  /* 0x0000000418197981 */ /* 0x000f62000c1e9900 */
[----:B0-----:R-:W-:-:S03]  /*10f0*/  IMAD.WIDE R8, R43, 0x4, R72 ;  /* 0x000000042b087825 */ /* 0x001fc600078e0248 */
[----:B------:R0:W5:Y:S01]  /*1100*/  LDG.E.CONSTANT R33, [R20.64] ;  /* 0x0000000414217981 */ /* 0x000162000c1e9900 */
[----:B--2---:R-:W-:-:S03]  /*1110*/  IMAD.WIDE R12, R48, 0x4, R72 ;  /* 0x00000004300c7825 */ /* 0x004fc600078e0248 */
[----:B------:R1:W2:Y:S04]  /*1120*/  LDG.E.CONSTANT R39, [R36.64] ;  /* 0x0000000424277981 */ /* 0x0002a8000c1e9900 */
[----:B------:R-:W2:Y:S04]  /*1130*/  LDG.E.CONSTANT R27, [R14.64] ;  /* 0x000000040e1b7981 */ /* 0x000ea8000c1e9900 */
[----:B0-----:R0:W2:Y:S04]  /*1140*/  LDG.E.CONSTANT R21, [R8.64] ;  /* 0x0000000408157981 */ /* 0x0010a8000c1e9900 */
[----:B-1----:R1:W2:Y:S04]  /*1150*/  LDG.E.CONSTANT R37, [R12.64] ;  /* 0x000000040c257981 */ /* 0x0022a8000c1e9900 */
[----:B---3--:R3:W-:Y:S02]  /*1160*/  STS [R2.X4+0x2448], R75 ;  /* 0x0024484b02007388 */ /* 0x0087e40000004800 */
[----:B---3--:R-:W-:-:S06]  /*1170*/  IMAD.WIDE R74, R51, 0x4, R72 ;  /* 0x00000004334a7825 */ /* 0x008fcc00078e0248 */
[----:B------:R-:W3:Y:S01]  /*1180*/  LDG.E.CONSTANT R75, [R74.64] ;  /* 0x000000044a4b7981 */ /* 0x000ee2000c1e9900 */
[----:B0-----:R-:W-:-:S03]  /*1190*/  IMAD.WIDE R8, R50, 0x4, R72 ;  /* 0x0000000432087825 */ /* 0x001fc600078e0248 */
[----:B----4-:R0:W-:Y:S01]  /*11a0*/  STS [R2.X4+0x6c48], R77 ;  /* 0x006c484d02007388 */ /* 0x0101e20000004800 */
[----:B------:R-:W-:-:S03]  /*11b0*/  IMAD.WIDE R10, R49, 0x4, R72 ;  /* 0x00000004310a7825 */ /* 0x000fc600078e0248 */
[----:B------:R4:W3:Y:S01]  /*11c0*/  LDG.E.CONSTANT R9, [R8.64] ;  /* 0x0000000408097981 */ /* 0x0008e2000c1e9900 */
[----:B-1----:R-:W-:-:S03]  /*11d0*/  IMAD.WIDE R12, R53, 0x4, R72 ;  /* 0x00000004350c7825 */ /* 0x002fc600078e0248 */
[----:B-----5:R-:W-:Y:S01]  /*11e0*/  STS [R2.X4+0x4848], R16 ;  /* 0x0048481002007388 */ /* 0x020fe20000004800 */
[----:B0-----:R-:W-:-:S03]  /*11f0*/  IMAD.WIDE R76, R54, 0x4, R72 ;  /* 0x00000004364c7825 */ /* 0x001fc600078e0248 */
[----:B------:R0:W-:Y:S04]  /*1200*/  STS [R2.X4+0x1c48], R23 ;  /* 0x001c481702007388 */ /* 0x0001e80000004800 */
[----:B----4-:R1:W4:Y:S04]  /*1210*/  LDG.E.CONSTANT R8, [R76.64] ;  /* 0x000000044c087981 */ /* 0x010328000c1e9900 */
[----:B------:R5:W-:Y:S01]  /*1220*/  STS [R2.X4+0x2c48], R25 ;  /* 0x002c481902007388 */ /* 0x000be20000004800 */
[----:B0-----:R-:W-:-:S03]  /*1230*/  IMAD.WIDE R22, R61, 0x4, R72 ;  /* 0x000000043d167825 */ /* 0x001fc600078e0248 */
[----:B------:R0:W4:Y:S01]  /*1240*/  LDG.E.CONSTANT R11, [R10.64] ;  /* 0x000000040a0b7981 */ /* 0x000122000c1e9900 */
[----:B-1----:R-:W-:-:S03]  /*1250*/  IMAD.WIDE R76, R55, 0x4, R72 ;  /* 0x00000004374c7825 */ /* 0x002fc600078e0248 */
[----:B------:R-:W-:Y:S01]  /*1260*/  STS [R2.X4+0x1448], R17 ;  /* 0x0014481102007388 */ /* 0x000fe20000004800 */
[----:B-----5:R-:W-:-:S03]  /*1270*/  IMAD.WIDE R24, R64, 0x4, R72 ;  /* 0x0000000440187825 */ /* 0x020fc600078e0248 */
[----:B--2---:R1:W-:Y:S01]  /*1280*/  STS [R2.X4+0x2848], R27 ;  /* 0x0028481b02007388 */ /* 0x0043e20000004800 */
[----:B------:R-:W-:-:S03]  /*1290*/  IMAD.WIDE R14, R52, 0x4, R72 ;  /* 0x00000004340e7825 */ /* 0x000fc600078e0248 */
[----:B------:R2:W5:Y:S04]  /*12a0*/  LDG.E.CONSTANT R16, [R12.64] ;  /* 0x000000040c107981 */ /* 0x000568000c1e9900 */
[----:B------:R0:W-:Y:S01]  /*12b0*/  STS [R2.X4+0x448], R33 ;  /* 0x0004482102007388 */ /* 0x0001e20000004800 */
[----:B-1----:R-:W-:-:S03]  /*12c0*/  IMAD.WIDE R26, R63, 0x4, R72 ;  /* 0x000000043f1a7825 */ /* 0x002fc600078e0248 */
[----:B------:R1:W-:Y:S01]  /*12d0*/  STS [R2.X4+0x848], R31 ;  /* 0x0008481f02007388 */ /* 0x0003e20000004800 */
[----:B--2---:R-:W-:-:S03]  /*12e0*/  IMAD.WIDE R12, R56, 0x4, R72 ;  /* 0x00000004380c7825 */ /* 0x004fc600078e0248 */
[----:B------:R2:W-:Y:S01]  /*12f0*/  STS [R2.X4+0xc48], R35 ;  /* 0x000c482302007388 */ /* 0x0005e20000004800 */
[----:B0-----:R-:W-:-:S03]  /*1300*/  IMAD.WIDE R32, R57, 0x4, R72 ;  /* 0x0000000439207825 */ /* 0x001fc600078e0248 */
[----:B------:R-:W-:Y:S01]  /*1310*/  STS [R2.X4+0x1048], R71 ;  /* 0x0010484702007388 */ /* 0x000fe20000004800 */
[----:B-1----:R-:W-:-:S03]  /*1320*/  IMAD.WIDE R30, R58, 0x4, R72 ;  /* 0x000000043a1e7825 */ /* 0x002fc600078e0248 */
[----:B------:R0:W-:Y:S01]  /*1330*/  STS [R2.X4+0x1848], R39 ;  /* 0x0018482702007388 */ /* 0x0001e20000004800 */
[----:B--2---:R-:W-:-:S03]  /*1340*/  IMAD.WIDE R34, R60, 0x4, R72 ;  /* 0x000000043c227825 */ /* 0x004fc600078e0248 */
[----:B------:R1:W2:Y:S04]  /*1350*/  LDG.E.CONSTANT R10, [R76.64] ;  /* 0x000000044c0a7981 */ /* 0x0002a8000c1e9900 */
[----:B------:R1:W-:Y:S01]  /*1360*/  STS [R2.X4+0x2048], R21 ;  /* 0x0020481502007388 */ /* 0x0003e20000004800 */
[----:B0-----:R-:W-:-:S03]  /*1370*/  IMAD.WIDE R38, R59, 0x4, R72 ;  /* 0x000000043b267825 */ /* 0x001fc600078e0248 */
[----:B------:R0:W-:Y:S01]  /*1380*/  STS [R2.X4+0x3048], R37 ;  /* 0x0030482502007388 */ /* 0x0001e20000004800 */
[----:B-1----:R-:W-:-:S03]  /*1390*/  IMAD.WIDE R76, R67, 0x4, R72 ;  /* 0x00000004434c7825 */ /* 0x002fc600078e0248 */
[----:B------:R1:W2:Y:S01]  /*13a0*/  LDG.E.CONSTANT R17, [R22.64] ;  /* 0x0000000416117981 */ /* 0x0002a2000c1e9900 */
[----:B------:R-:W-:-:S03]  /*13b0*/  IMAD.WIDE R20, R62, 0x4, R72 ;  /* 0x000000043e147825 */ /* 0x000fc600078e0248 */
[----:B------:R1:W2:Y:S01]  /*13c0*/  LDG.E.CONSTANT R71, [R24.64] ;  /* 0x0000000418477981 */ /* 0x0002a2000c1e9900 */
[----:B0-----:R-:W-:-:S03]  /*13d0*/  IMAD.WIDE R36, R65, 0x4, R72 ;  /* 0x0000000441247825 */ /* 0x001fc600078e0248 */
[----:B------:R0:W2:Y:S01]  /*13e0*/  LDG.E.CONSTANT R27, [R26.64] ;  /* 0x000000041a1b7981 */ /* 0x0000a2000c1e9900 */
[----:B-1----:R-:W-:-:S03]  /*13f0*/  IMAD.WIDE R22, R66, 0x4, R72 ;  /* 0x0000000442167825 */ /* 0x002fc600078e0248 */
[----:B------:R-:W2:Y:S01]  /*1400*/  LDG.E.CONSTANT R15, [R14.64] ;  /* 0x000000040e0f7981 */ /* 0x000ea2000c1e9900 */
[----:B------:R-:W-:-:S03]  /*1410*/  IMAD.WIDE R24, R69, 0x4, R72 ;  /* 0x0000000445187825 */ /* 0x000fc600078e0248 */
[----:B------:R-:W2:Y:S04]  /*1420*/  LDG.E.CONSTANT R13, [R12.64] ;  /* 0x000000040c0d7981 */ /* 0x000ea8000c1e9900 */
        /* <DEDUP_REMOVED lines=8> */
[----:B0-----:R-:W2:Y:S04]  /*14b0*/  LDG.E.CONSTANT R26, [R24.64] ;  /* 0x00000004181a7981 */ /* 0x001ea8000c1e9900 */
[----:B---3--:R0:W-:Y:S02]  /*14c0*/  STS [R2.X4+0x3c48], R75 ;  /* 0x003c484b02007388 */ /* 0x0081e40000004800 */
[----:B0-----:R-:W-:-:S06]  /*14d0*/  IMAD.WIDE R74, R68, 0x4, R72 ;  /* 0x00000004444a7825 */ /* 0x001fcc00078e0248 */
[----:B------:R-:W3:Y:S01]  /*14e0*/  LDG.E.CONSTANT R75, [R74.64] ;  /* 0x000000044a4b7981 */ /* 0x000ee2000c1e9900 */
[----:B------:R-:W-:-:S03]  /*14f0*/  IMAD R70, R2, 0x90, RZ ;  /* 0x0000009002467824 */ /* 0x000fc600078e02ff */
[----:B------:R-:W-:Y:S04]  /*1500*/  STS [R2.X4+0x48], R18 ;  /* 0x0000481202007388 */ /* 0x000fe80000004800 */
[----:B------:R-:W-:Y:S04]  /*1510*/  STS [R2.X4+0x3848], R9 ;  /* 0x0038480902007388 */ /* 0x000fe80000004800 */
[----:B----4-:R-:W-:Y:S04]  /*1520*/  STS [R2.X4+0x3448], R11 ;  /* 0x0034480b02007388 */ /* 0x010fe80000004800 */
[----:B------:R-:W-:Y:S04]  /*1530*/  STS [R2.X4+0x4c48], R8 ;  /* 0x004c480802007388 */ /* 0x000fe80000004800 */
[----:B-----5:R-:W-:Y:S04]  /*1540*/  STS [R2.X4+0x4448], R16 ;  /* 0x0044481002007388 */ /* 0x020fe80000004800 */
[----:B--2---:R-:W-:Y:S04]  /*1550*/  STS [R2.X4+0x5048], R10 ;  /* 0x0050480a02007388 */ /* 0x004fe80000004800 */
[----:B------:R-:W-:Y:S04]  /*1560*/  STS [R2.X4+0x6848], R17 ;  /* 0x0068481102007388 */ /* 0x000fe80000004800 */
        /* <DEDUP_REMOVED lines=13> */
[----:B---3--:R-:W-:Y:S04]  /*1640*/  STS [R2.X4+0x8848], R75 ;  /* 0x0088484b02007388 */ /* 0x008fe80000004800 */
[----:B------:R-:W-:Y:S06]  /*1650*/  BAR.SYNC 0x0 ;  /* 0x0000000000007b1d */ /* 0x000fec0000000000 */
[----:B------:R-:W-:Y:S04]  /*1660*/  LDS.64 R24, [R70+0x48] ;  /* 0x0000480046187984 */ /* 0x000fe80000000a00 */
[----:B------:R-:W0:Y:S04]  /*1670*/  LDS.128 R8, [RZ] ;  /* 0x00000000ff087984 */ /* 0x000e280000000c00 */
[----:B------:R-:W1:Y:S04]  /*1680*/  LDS.128 R12, [R70+0x50] ;  /* 0x00005000460c7984 */ /* 0x000e680000000c00 */
[----:B------:R-:W-:Y:S04]  /*1690*/  LDS.128 R20, [R70+0x60] ;  /* 0x0000600046147984 */ /* 0x000fe80000000c00 */
[----:B------:R-:W-:Y:S04]  /*16a0*/  LDS.128 R32, [0x20] ;  /* 0x00002000ff207984 */ /* 0x000fe80000000c00 */
[----:B------:R-:W-:Y:S01]  /*16b0*/  LDS.128 R36, [R70+0xb0] ;  /* 0x0000b00046247984 */ /* 0x000fe20000000c00 */
[----:B0-----:R-:W-:-:S03]  /*16c0*/  FFMA R24, R24, R8, R19 ;  /* 0x0000000818187223 */ /* 0x001fc60000000013 */
[----:B------:R-:W0:Y:S01]  /*16d0*/  LDS.128 R16, [0x10] ;  /* 0x00001000ff107984 */ /* 0x000e220000000c00 */
[----:B-1----:R-:W-:-:S04]  /*16e0*/  FFMA R13, R13, R11, R24 ;  /* 0x0000000b0d0d7223 */ /* 0x002fc80000000018 */
[----:B0-----:R-:W-:-:S04]  /*16f0*/  FFMA R20, R20, R18, R13 ;  /* 0x0000001214147223 */ /* 0x001fc8000000000d */
[----:B------:R-:W-:-:S04]  /*1700*/  FFMA R25, R9, R25, R20 ;  /* 0x0000001909197223 */ /* 0x000fc80000000014 */
[----:B------:R-:W-:Y:S02]  /*1710*/  FFMA R14, R14, R16, R25 ;  /* 0x000000100e0e7223 */ /* 0x000fe40000000019 */
[----:B------:R-:W0:Y:S02]  /*1720*/  LDS.128 R24, [R70+0x90] ;  /* 0x0000900046187984 */ /* 0x000e240000000c00 */
[----:B0-----:R-:W-:Y:S02]  /*1730*/  FFMA R24, R8, R24, R29 ;  /* 0x0000001808187223 */ /* 0x001fe4000000001d */
[----:B------:R-:W0:Y:S02]  /*1740*/  LDS.128 R28, [R70+0xa0] ;  /* 0x0000a000461c7984 */ /* 0x000e240000000c00 */
[----:B------:R-:W-:Y:S02]  /*1750*/  FFMA R27, R11, R27, R24 ;  /* 0x0000001b0b1b7223 */ /* 0x000fe40000000018 */
[----:B------:R-:W-:-:S04]  /*1760*/  FFMA R21, R19, R21, R14 ;  /* 0x0000001513157223 */ /* 0x000fc8000000000e */
[----:B------:R-:W-:-:S04]  /*1770*/  FFMA R12, R10, R12, R21 ;  /* 0x0000000c0a0c7223 */ /* 0x000fc80000000015 */
[----:B------:R-:W-:-:S04]  /*1780*/  FFMA R15, R15, R17, R12 ;  /* 0x000000110f0f7223 */ /* 0x000fc8000000000c */
[----:B------:R-:W-:Y:S02]  /*1790*/  FFMA R22, R32, R22, R15 ;  /* 0x0000001620167223 */ /* 0x000fe4000000000f */
[----:B------:R-:W-:Y:S01]  /*17a0*/  LDS.128 R12, [0x30] ;  /* 0x00003000ff0c7984 */ /* 0x000fe20000000c00 */
[----:B0-----:R-:W-:-:S04]  /*17b0*/  FFMA R30, R18, R30, R27 ;  /* 0x0000001e121e7223 */ /* 0x001fc8000000001b */
[----:B------:R-:W-:-:S04]  /*17c0*/  FFMA R25, R9, R25, R30 ;  /* 0x0000001909197223 */ /* 0x000fc8000000001e */
[----:B------:R-:W-:Y:S02]  /*17d0*/  FFMA R28, R16, R28, R25 ;  /* 0x0000001c101c7223 */ /* 0x000fe40000000019 */
[----:B------:R-:W-:Y:S01]  /*17e0*/  FFMA R23, R23, R33, R22 ;  /* 0x0000002117177223 */ /* 0x000fe20000000016 */
[----:B------:R-:W-:Y:S01]  /*17f0*/  LDS.64 R24, [R70+0xd0] ;  /* 0x0000d00046187984 */ /* 0x000fe20000000a00 */
[----:B------:R-:W-:-:S04]  /*1800*/  FFMA R31, R19, R31, R28 ;  /* 0x0000001f131f7223 */ /* 0x000fc8000000001c */
[----:B------:R-:W-:Y:S02]  /*1810*/  FFMA R26, R10, R26, R31 ;  /* 0x0000001a0a1a7223 */ /* 0x000fe4000000001f */
[----:B------:R-:W0:Y:S02]  /*1820*/  LDS.128 R8, [R70+0x70] ;  /* 0x0000700046087984 */ /* 0x000e240000000c00 */
[----:B------:R-:W-:Y:S02]  /*1830*/  FFMA R29, R17, R29, R26 ;  /* 0x0000001d111d7223 */ /* 0x000fe4000000001a */
[----:B------:R-:W1:Y:S02]  /*1840*/  LDS.128 R16, [R70+0x80] ;  /* 0x0000800046107984 */ /* 0x000e640000000c00 */
[----:B------:R-:W-:Y:S02]  /*1850*/  FFMA R36, R32, R36, R29 ;  /* 0x0000002420247223 */ /* 0x000fe4000000001d */
[----:B0-----:R-:W-:-:S02]  /*1860*/  FFMA R10, R10, R12, R23 ;  /* 0x0000000c0a0a7223 */ /* 0x001fc40000000017 */
[----:B------:R-:W0:Y:S02]  /*1870*/  LDS.128 R20, [R70+0xc0] ;  /* 0x0000c00046147984 */ /* 0x000e240000000c00 */
[----:B-1----:R-:W-:-:S04]  /*1880*/  FFMA R17, R17, R15, R10 ;  /* 0x0000000f11117223 */ /* 0x002fc8000000000a */
[----:B------:R-:W-:-:S04]  /*1890*/  FFMA R8, R34, R8, R17 ;  /* 0x0000000822087223 */ /* 0x000fc80000000011 */
[----:B------:R-:W-:Y:S02]  /*18a0*/  FFMA R17, R13, R11, R8 ;  /* 0x0000000b0d117223 */ /* 0x000fe40000000008 */
[----:B------:R-:W1:Y:S01]  /*18b0*/  LDS.64 R10, [0x40] ;  /* 0x00004000ff0a7984 */ /* 0x000e620000000a00 */
[----:B------:R-:W-:Y:S01]  /*18c0*/  FFMA R37, R33, R37, R36 ;  /* 0x0000002521257223 */ /* 0x000fe20000000024 */
[----:B------:R-:W-:-:S04]  /*18d0*/  IADD3 R44, R44, 0x1, RZ ;  /* 0x000000012c2c7810 */ /* 0x000fc80007ffe0ff */
[----:B------:R-:W-:Y:S01]  /*18e0*/  ISETP.NE.AND P1, PT, R44, 0x100, PT ;  /* 0x000001002c00780c */ /* 0x000fe20003f25270 */
[----:B0-----:R-:W-:-:S04]  /*18f0*/  FFMA R20, R12, R20, R37 ;  /* 0x000000140c147223 */ /* 0x001fc80000000025 */
[----:B------:R-:W-:-:S04]  /*1900*/  FFMA R23, R15, R23, R20 ;  /* 0x000000170f177223 */ /* 0x000fc80000000014 */
[----:B------:R-:W-:-:S04]  /*1910*/  FFMA R38, R34, R38, R23 ;  /* 0x0000002622267223 */ /* 0x000fc80000000017 */
[----:B------:R-:W-:Y:S02]  /*1920*/  FFMA R21, R13, R21, R38 ;  /* 0x000000150d157223 */ /* 0x000fe40000000026 */
[C---:B-1----:R-:W-:Y:S02]  /*1930*/  FFMA R18, R10.reuse, R18, R17 ;  /* 0x000000120a127223 */ /* 0x042fe40000000011 */
[----:B------:R-:W-:Y:S02]  /*1940*/  FFMA R24, R10, R24, R21 ;  /* 0x000000180a187223 */ /* 0x000fe40000000015 */
[C---:B------:R-:W-:Y:S02]  /*1950*/  FFMA R9, R35.reuse, R9, R18 ;  /* 0x0000000923097223 */ /* 0x040fe40000000012 */
[----:B------:R-:W-:Y:S01]  /*1960*/  FFMA R39, R35, R39, R24 ;  /* 0x0000002723277223 */ /* 0x000fe20000000018 */
[----:B------:R-:W-:Y:S01]  /*1970*/  IADD3 R42, P2, R42, 0x620, RZ ;  /* 0x000006202a2a7810 */ /* 0x000fe20007f5e0ff */
[----:B------:R-:W-:Y:S01]  /*1980*/  FFMA R16, R14, R16, R9 ;  /* 0x000000100e107223 */ /* 0x000fe20000000009 */
[----:B------:R-:W-:Y:S01]  /*1990*/  IADD3 R72, P3, R72, 0x48, RZ ;  /* 0x0000004848487810 */ /* 0x000fe20007f7e0ff */
[----:B------:R-:W-:Y:S01]  /*19a0*/  FFMA R22, R14, R22, R39 ;  /* 0x000000160e167223 */ /* 0x000fe20000000027 */
[----:B------:R-:W-:Y:S01]  /*19b0*/  IADD3.X R45, RZ, R45, RZ, P2, !PT ;  /* 0x0000002dff2d7210 */ /* 0x000fe200017fe4ff */
[----:B------:R-:W-:Y:S01]  /*19c0*/  FFMA R19, R19, R11, R16 ;  /* 0x0000000b13137223 */ /* 0x000fe20000000010 */
[----:B------:R-:W-:Y:S01]  /*19d0*/  IADD3.X R73, RZ, R73, RZ, P3, !PT ;  /* 0x00000049ff497210 */ /* 0x000fe20001ffe4ff */
[----:B------:R-:W-:Y:S01]  /*19e0*/  FFMA R29, R11, R25, R22 ;  /* 0x000000190b1d7223 */ /* 0x000fe20000000016 */
[----:B------:R-:W-:Y:S05]  /*19f0*/  @P1 BRA `(.L_x_4) ;  /* 0xfffff4e000001947 */ /* 0x000fea000383ffff */
[----:B------:R-:W0:Y:S01]  /*1a00*/  S2R R3, SR_CTAID.X ;  /* 0x0000000000037919 */ /* 0x000e220000002500 */
[----:B------:R-:W-:Y:S01]  /*1a10*/  MOV R5, 0x4 ;  /* 0x0000000400057802 */ /* 0x000fe20000000f00 */
[----:B0-----:R-:W-:-:S04]  /*1a20*/  IMAD R2, R2, 0x62, R3 ;  /* 0x0000006202027824 */ /* 0x001fc800078e0203 */
[----:B------:R-:W-:-:S05]  /*1a30*/  IMAD.WIDE R2, R2, R5, c[0x0][0x170] ;  /* 0x00005c0002027625 */ /* 0x000fca00078e0205 */
[----:B------:R-:W-:Y:S04]  /*1a40*/  STG.E [R2.64], R19 ;  /* 0x0000001302007986 */ /* 0x000fe8000c101904 */
[----:B------:R-:W-:Y:S01]  /*1a50*/  STG.E [R2.64+0xc4], R29 ;  /* 0x0000c41d02007986 */ /* 0x000fe2000c101904 */
[----:B------:R-:W-:Y:S05]  /*1a60*/  EXIT ;  /* 0x000000000000794d */ /* 0x000fea0003800000 */
.L_x_5:
[----:B------:R-:W-:-:S00]  /*1a70*/  BRA `(.L_x_5) ;  /* 0xfffffff000007947 */ /* 0x000fc0000383ffff */
[----:B------:R-:W-:-:S00]  /*1a80*/  NOP ;  /* 0x0000000000007918 */ /* 0x000fc00000000000 */
[----:B------:R-:W-:-:S00]  /*1a90*/  NOP ;  /* 0x0000000000007918 */ /* 0x000fc00000000000 */
[----:B------:R-:W-:-:S00]  /*1aa0*/  NOP ;  /* 0x0000000000007918 */ /* 0x000fc00000000000 */
[----:B------:R-:W-:-:S00]  /*1ab0*/  NOP ;  /* 0x0000000000007918 */ /* 0x000fc00000000000 */
[----:B------:R-:W-:-:S00]  /*1ac0*/  NOP ;  /* 0x0000000000007918 */ /* 0x000fc00000000000 */
[----:B------:R-:W-:-:S00]  /*1ad0*/  NOP ;  /* 0x0000000000007918 */ /* 0x000fc00000000000 */
[----:B------:R-:W-:-:S00]  /*1ae0*/  NOP ;  /* 0x0000000000007918 */ /* 0x000fc00000000000 */
[----:B------:R-:W-:-:S00]  /*1af0*/  NOP ;  /* 0x0000000000007918 */ /* 0x000fc00000000000 */
.L_x_6:


//--------------------- .nv.shared.candidate4     --------------------------
	.section	.nv.shared.candidate4,"aw",@nobits
	.align	4
.nv.shared.candidate4:
	.zero		36936
